//
// Generated by NVIDIA NVVM Compiler
//
// Compiler Build ID: CL-36424714
// Cuda compilation tools, release 13.0, V13.0.88
// Based on NVVM 20.0.0
//

.version 9.0
.target sm_100
.address_size 64

	// .globl	_Z3runPfS_

.visible .entry _Z3runPfS_(
	.param .u64 .ptr .align 1 _Z3runPfS__param_0,
	.param .u64 .ptr .align 1 _Z3runPfS__param_1
)
{
	.reg .b32 	%r<5>;
	.reg .b32 	%f<20>;
	.reg .b64 	%rd<8>;

	ld.param.u64 	%rd1, [_Z3runPfS__param_0];
	ld.param.u64 	%rd2, [_Z3runPfS__param_1];
	cvta.to.global.u64 	%rd3, %rd2;
	cvta.to.global.u64 	%rd4, %rd1;
	mov.u32 	%r1, %ctaid.x;
	mov.u32 	%r2, %ntid.x;
	mov.u32 	%r3, %tid.x;
	mad.lo.s32 	%r4, %r1, %r2, %r3;
	mul.wide.s32 	%rd5, %r4, 4;
	add.s64 	%rd6, %rd4, %rd5;
	ld.global.f32 	%f1, [%rd6];
	mov.f32 	%f2, 0f3B490E56;
	mul.rn.f32 	%f3, %f2, %f2;
	add.f32 	%f4, %f3, 0f00000000;
	fma.rn.f32 	%f5, %f3, 0f37CBAC00, 0fBAB607ED;
	fma.rn.f32 	%f6, %f5, %f3, 0f3D2AAABB;
	fma.rn.f32 	%f7, %f6, %f3, 0fBEFFFFFF;
	fma.rn.f32 	%f8, %f7, %f4, 0f3F800000;
	mul.f32 	%f9, %f8, %f1;
	add.s64 	%rd7, %rd3, %rd5;
	ld.global.f32 	%f10, [%rd7];
	fma.rn.f32 	%f11, %f3, 0f3B490E56, 0f00000000;
	fma.rn.f32 	%f12, %f3, 0fB94D4153, 0f3C0885E4;
	fma.rn.f32 	%f13, %f12, %f3, 0fBE2AAAA8;
	fma.rn.f32 	%f14, %f13, %f11, 0f3B490E56;
	mul.f32 	%f15, %f14, %f10;
	sub.f32 	%f16, %f9, %f15;
	st.global.f32 	[%rd6], %f16;
	ld.global.f32 	%f17, [%rd7];
	mul.f32 	%f18, %f8, %f17;
	fma.rn.f32 	%f19, %f14, %f16, %f18;
	st.global.f32 	[%rd7], %f19;
	ret;

}


// ===== COMPILED SASS (sm_100) =====

	.target	sm_100

	.elftype	@"ET_EXEC"


//--------------------- .note.nv.tkinfo           --------------------------
	.section	.note.nv.tkinfo,"",@"SHT_NOTE"
	.sectionflags	@"SHF_NOTE_NV_TKINFO"
	.tkinfo
        /*0018*/ 	.word	0x00000002
        /*0030*/ 	.string	""
        /*0030*/ 	.string	"ptxas"
        /*0030*/ 	.string	"Cuda compilation tools, release 13.0, V13.0.88"
        /*0030*/ 	.string	"Build cuda_13.0.r13.0/compiler.36424714_0"
        /*0030*/ 	.string	"-arch sm_100 -m 64 "



//--------------------- .note.nv.cuinfo           --------------------------
	.section	.note.nv.cuinfo,"",@"SHT_NOTE"
	.sectionflags	@"SHF_NOTE_NV_CUINFO"
        /*0018*/ 	.short	0x0002
        /*001a*/ 	.short	0x0064
        /*001c*/ 	.short	0x0082
	.zero		2


//--------------------- .nv.info                  --------------------------
	.section	.nv.info,"",@"SHT_CUDA_INFO"
	.align	4


	//----- nvinfo : EIATTR_REGCOUNT
	.align		4
        /*0000*/ 	.byte	0x04, 0x2f
        /*0002*/ 	.short	(.L_1 - .L_0)
	.align		4
.L_0:
        /*0004*/ 	.word	index@(_Z3runPfS_)
        /*0008*/ 	.word	0x0000000e


	//----- nvinfo : EIATTR_FRAME_SIZE
	.align		4
.L_1:
        /*000c*/ 	.byte	0x04, 0x11
        /*000e*/ 	.short	(.L_3 - .L_2)
	.align		4
.L_2:
        /*0010*/ 	.word	index@(_Z3runPfS_)
        /*0014*/ 	.word	0x00000000


	//----- nvinfo : EIATTR_MIN_STACK_SIZE
	.align		4
.L_3:
        /*0018*/ 	.byte	0x04, 0x12
        /*001a*/ 	.short	(.L_5 - .L_4)
	.align		4
.L_4:
        /*001c*/ 	.word	index@(_Z3runPfS_)
        /*0020*/ 	.word	0x00000000
.L_5:


//--------------------- .nv.compat                --------------------------
	.section	.nv.compat,"",@"SHT_CUDA_COMPAT_INFO"
	.align	4
        /*0000*/ 	.byte	0x02, 0x09, 0x00, 0x00, 0x02, 0x02, 0x01, 0x00, 0x02, 0x05, 0x05, 0x00, 0x03, 0x07, 0x01, 0x01
        /*0010*/ 	.byte	0x02, 0x03, 0x00, 0x00, 0x02, 0x06, 0x01, 0x00, 0x04, 0x0b, 0x08, 0x00, 0x09, 0x00, 0x00, 0x00
        /*0020*/ 	.byte	0x00, 0x00, 0x00, 0x00


//--------------------- .nv.info._Z3runPfS_       --------------------------
	.section	.nv.info._Z3runPfS_,"",@"SHT_CUDA_INFO"
	.sectionflags	@""
	.align	4


	//----- nvinfo : EIATTR_CUDA_API_VERSION
	.align		4
        /*0000*/ 	.byte	0x04, 0x37
        /*0002*/ 	.short	(.L_7 - .L_6)
.L_6:
        /*0004*/ 	.word	0x00000082


	//----- nvinfo : EIATTR_KPARAM_INFO
	.align		4
.L_7:
        /*0008*/ 	.byte	0x04, 0x17
        /*000a*/ 	.short	(.L_9 - .L_8)
.L_8:
        /*000c*/ 	.word	0x00000000
        /*0010*/ 	.short	0x0001
        /*0012*/ 	.short	0x0008
        /*0014*/ 	.byte	0x00, 0xf5, 0x21, 0x00


	//----- nvinfo : EIATTR_KPARAM_INFO
	.align		4
.L_9:
        /*0018*/ 	.byte	0x04, 0x17
        /*001a*/ 	.short	(.L_11 - .L_10)
.L_10:
        /*001c*/ 	.word	0x00000000
        /*0020*/ 	.short	0x0000
        /*0022*/ 	.short	0x0000
        /*0024*/ 	.byte	0x00, 0xf5, 0x21, 0x00


	//----- nvinfo : EIATTR_SPARSE_MMA_MASK
	.align		4
.L_11:
        /*0028*/ 	.byte	0x03, 0x50
        /*002a*/ 	.short	0x0000


	//----- nvinfo : EIATTR_MAXREG_COUNT
	.align		4
        /*002c*/ 	.byte	0x03, 0x1b
        /*002e*/ 	.short	0x00ff


	//----- nvinfo : EIATTR_MERCURY_ISA_VERSION
	.align		4
        /*0030*/ 	.byte	0x03, 0x5f
        /*0032*/ 	.short	0x0101


	//----- nvinfo : EIATTR_VRC_CTA_INIT_COUNT
	.align		4
        /*0034*/ 	.byte	0x02, 0x4a
	.zero		1
	.zero		1


	//----- nvinfo : EIATTR_EXIT_INSTR_OFFSETS
	.align		4
        /*0038*/ 	.byte	0x04, 0x1c
        /*003a*/ 	.short	(.L_13 - .L_12)


	//   ....[0]....
.L_12:
        /*003c*/ 	.word	0x000001e0


	//----- nvinfo : EIATTR_CBANK_PARAM_SIZE
	.align		4
.L_13:
        /*0040*/ 	.byte	0x03, 0x19
        /*0042*/ 	.short	0x0010


	//----- nvinfo : EIATTR_PARAM_CBANK
	.align		4
        /*0044*/ 	.byte	0x04, 0x0a
        /*0046*/ 	.short	(.L_15 - .L_14)
	.align		4
.L_14:
        /*0048*/ 	.word	index@(.nv.constant0._Z3runPfS_)
        /*004c*/ 	.short	0x0380
        /*004e*/ 	.short	0x0010


	//----- nvinfo : EIATTR_SW_WAR
	.align		4
.L_15:
        /*0050*/ 	.byte	0x04, 0x36
        /*0052*/ 	.short	(.L_17 - .L_16)
.L_16:
        /*0054*/ 	.word	0x00000008
.L_17:


//--------------------- .nv.callgraph             --------------------------
	.section	.nv.callgraph,"",@"SHT_CUDA_CALLGRAPH"
	.align	4
	.sectionentsize	8
	.align		4
        /*0000*/ 	.word	0x00000000
	.align		4
        /*0004*/ 	.word	0xffffffff
	.align		4
        /*0008*/ 	.word	0x00000000
	.align		4
        /*000c*/ 	.word	0xfffffffe
	.align		4
        /*0010*/ 	.word	0x00000000
	.align		4
        /*0014*/ 	.word	0xfffffffd
	.align		4
        /*0018*/ 	.word	0x00000000
	.align		4
        /*001c*/ 	.word	0xfffffffc


//--------------------- .text._Z3runPfS_          --------------------------
	.section	.text._Z3runPfS_,"ax",@progbits
	.align	128
        .global         _Z3runPfS_
        .type           _Z3runPfS_,@function
        .size           _Z3runPfS_,(.L_x_1 - _Z3runPfS_)
        .other          _Z3runPfS_,@"STO_CUDA_ENTRY STV_DEFAULT"
_Z3runPfS_:
.text._Z3runPfS_:
[----:B------:R-:W-:Y:S01]  /*0000*/  LDC R1, c[0x0][0x37c] ;  /* 0x0000df00ff017b82 */ /* 0x000fe20000000800 */
[----:B------:R-:W0:Y:S07]  /*0010*/  S2R R0, SR_TID.X ;  /* 0x0000000000007919 */ /* 0x000e2e0000002100 */
[----:B------:R-:W0:Y:S01]  /*0020*/  S2UR UR6, SR_CTAID.X ;  /* 0x00000000000679c3 */ /* 0x000e220000002500 */
[----:B------:R-:W1:Y:S07]  /*0030*/  LDCU.64 UR4, c[0x0][0x358] ;  /* 0x00006b00ff0477ac */ /* 0x000e6e0008000a00 */
[----:B------:R-:W0:Y:S08]  /*0040*/  LDC R7, c[0x0][0x360] ;  /* 0x0000d800ff077b82 */ /* 0x000e300000000800 */
[----:B------:R-:W2:Y:S08]  /*0050*/  LDC.64 R2, c[0x0][0x388] ;  /* 0x0000e200ff027b82 */ /* 0x000eb00000000a00 */
[----:B------:R-:W3:Y:S01]  /*0060*/  LDC.64 R4, c[0x0][0x380] ;  /* 0x0000e000ff047b82 */ /* 0x000ee20000000a00 */
[----:B0-----:R-:W-:-:S04]  /*0070*/  IMAD R7, R7, UR6, R0 ;  /* 0x0000000607077c24 */ /* 0x001fc8000f8e0200 */
[----:B--2---:R-:W-:-:S05]  /*0080*/  IMAD.WIDE R2, R7, 0x4, R2 ;  /* 0x0000000407027825 */ /* 0x004fca00078e0202 */
[----:B-1----:R-:W2:Y:S01]  /*0090*/  LDG.E R8, desc[UR4][R2.64] ;  /* 0x0000000402087981 */ /* 0x002ea2000c1e1900 */
[----:B---3--:R-:W-:-:S05]  /*00a0*/  IMAD.WIDE R4, R7, 0x4, R4 ;  /* 0x0000000407047825 */ /* 0x008fca00078e0204 */
[----:B------:R-:W3:Y:S01]  /*00b0*/  LDG.E R0, desc[UR4][R4.64] ;  /* 0x0000000404007981 */ /* 0x000ee2000c1e1900 */
[----:B------:R-:W-:Y:S02]  /*00c0*/  HFMA2 R11, -RZ, RZ, 0.444580078125, -1924 ;  /* 0x371de784ff0b7431 */ /* 0x000fe400000001ff */
[----:B------:R-:W-:Y:S01]  /*00d0*/  HFMA2 R10, -RZ, RZ, 0.66259765625, 2.662109375 ;  /* 0x394d4153ff0a7431 */ /* 0x000fe200000001ff */
[----:B------:R-:W-:-:S05]  /*00e0*/  MOV R6, 0x37cbac00 ;  /* 0x37cbac0000067802 */ /* 0x000fca0000000f00 */
[C---:B------:R-:W-:Y:S01]  /*00f0*/  FFMA R6, R11.reuse, R6, -0.0013887860113754868507 ;  /* 0xbab607ed0b067423 */ /* 0x040fe20000000006 */
[C---:B------:R-:W-:Y:S01]  /*0100*/  FFMA R9, R11.reuse, -R10, 0.0083327032625675201416 ;  /* 0x3c0885e40b097423 */ /* 0x040fe2000000080a */
[----:B------:R-:W-:Y:S02]  /*0110*/  FFMA R7, R11, 0.0030678710900247097015, RZ ;  /* 0x3b490e560b077823 */ /* 0x000fe400000000ff */
[-C--:B------:R-:W-:Y:S01]  /*0120*/  FFMA R6, R6, R11.reuse, 0.041666727513074874878 ;  /* 0x3d2aaabb06067423 */ /* 0x080fe2000000000b */
[----:B------:R-:W-:-:S03]  /*0130*/  FFMA R10, R9, R11, -0.16666662693023681641 ;  /* 0xbe2aaaa8090a7423 */ /* 0x000fc6000000000b */
[----:B------:R-:W-:Y:S01]  /*0140*/  FFMA R6, R6, R11, -0.4999999701976776123 ;  /* 0xbeffffff06067423 */ /* 0x000fe2000000000b */
[----:B------:R-:W-:-:S03]  /*0150*/  FFMA R9, R7, R10, 0.0030678710900247097015 ;  /* 0x3b490e5607097423 */ /* 0x000fc6000000000a */
[----:B------:R-:W-:Y:S01]  /*0160*/  FFMA R7, R6, R11, 1 ;  /* 0x3f80000006077423 */ /* 0x000fe2000000000b */
[----:B--2---:R-:W-:-:S04]  /*0170*/  FMUL R11, R8, R9 ;  /* 0x00000009080b7220 */ /* 0x004fc80000400000 */
[----:B---3--:R-:W-:-:S05]  /*0180*/  FFMA R0, R0, R7, -R11 ;  /* 0x0000000700007223 */ /* 0x008fca000000080b */
[----:B------:R-:W-:Y:S04]  /*0190*/  STG.E desc[UR4][R4.64], R0 ;  /* 0x0000000004007986 */ /* 0x000fe8000c101904 */
[----:B------:R-:W2:Y:S02]  /*01a0*/  LDG.E R6, desc[UR4][R2.64] ;  /* 0x0000000402067981 */ /* 0x000ea4000c1e1900 */
[----:B--2---:R-:W-:-:S04]  /*01b0*/  FMUL R6, R7, R6 ;  /* 0x0000000607067220 */ /* 0x004fc80000400000 */
[----:B------:R-:W-:-:S05]  /*01c0*/  FFMA R9, R9, R0, R6 ;  /* 0x0000000009097223 */ /* 0x000fca0000000006 */
[----:B------:R-:W-:Y:S01]  /*01d0*/  STG.E desc[UR4][R2.64], R9 ;  /* 0x0000000902007986 */ /* 0x000fe2000c101904 */
[----:B------:R-:W-:Y:S05]  /*01e0*/  EXIT ;  /* 0x000000000000794d */ /* 0x000fea0003800000 */
.L_x_0:
[----:B------:R-:W-:-:S00]  /*01f0*/  BRA `(.L_x_0) ;  /* 0xfffffffc00fc7947 */ /* 0x000fc0000383ffff */
[----:B------:R-:W-:-:S00]  /*0200*/  NOP ;  /* 0x0000000000007918 */ /* 0x000fc00000000000 */
[----:B------:R-:W-:-:S00]  /*0210*/  NOP ;  /* 0x0000000000007918 */ /* 0x000fc00000000000 */
[----:B------:R-:W-:-:S00]  /*0220*/  NOP ;  /* 0x0000000000007918 */ /* 0x000fc00000000000 */
[----:B------:R-:W-:-:S00]  /*0230*/  NOP ;  /* 0x0000000000007918 */ /* 0x000fc00000000000 */
[----:B------:R-:W-:-:S00]  /*0240*/  NOP ;  /* 0x0000000000007918 */ /* 0x000fc00000000000 */
[----:B------:R-:W-:-:S00]  /*0250*/  NOP ;  /* 0x0000000000007918 */ /* 0x000fc00000000000 */
[----:B------:R-:W-:-:S00]  /*0260*/  NOP ;  /* 0x0000000000007918 */ /* 0x000fc00000000000 */
[----:B------:R-:W-:-:S00]  /*0270*/  NOP ;  /* 0x0000000000007918 */ /* 0x000fc00000000000 */
.L_x_1:


//--------------------- .nv.shared.reserved.0     --------------------------
	.section	.nv.shared.reserved.0,"aw",@nobits
	.weak		__nv_reservedSMEM_offset_0_alias
	.size		__nv_reservedSMEM_offset_0_alias, 0, 64
	.other		__nv_reservedSMEM_offset_0_alias,@"STO_CUDA_RESERVED_SHARED STV_DEFAULT"
__nv_reservedSMEM_offset_0_alias:
	.zero		0
	.zero		64


//--------------------- .nv.constant0._Z3runPfS_  --------------------------
	.section	.nv.constant0._Z3runPfS_,"a",@progbits
	.sectionflags	@""
	.align	4
.nv.constant0._Z3runPfS_:
	.zero		912


//--------------------- SYMBOLS --------------------------

	.type		.nv.reservedSmem.offset0,@object
	.size		.nv.reservedSmem.offset0,0x4
